	.headerflags	@"EF_CUDA_TEXMODE_UNIFIED EF_CUDA_64BIT_ADDRESS EF_CUDA_ACCELERATORS EF_CUDA_SM90 EF_CUDA_VIRTUAL_SM(EF_CUDA_SM90)"
	.elftype	@"ET_EXEC"


//--------------------- .nv.info                  --------------------------
	.section	.nv.info,"",@"SHT_CUDA_INFO"
	.align	4


	//----- nvinfo : EIATTR_REGCOUNT
	.align		4
        /*0000*/ 	.byte	0x04, 0x2f
        /*0002*/ 	.short	(.L_3 - .L_2)
	.align		4
.L_2:
        /*0004*/ 	.word	index@(triton_poi_fused__native_batch_norm_legit_no_training_add_relu_18)
        /*0008*/ 	.word	0x00000020


	//----- nvinfo : EIATTR_MIN_STACK_SIZE
	.align		4
.L_3:
        /*000c*/ 	.byte	0x04, 0x12
        /*000e*/ 	.short	(.L_5 - .L_4)
	.align		4
.L_4:
        /*0010*/ 	.word	index@(triton_poi_fused__native_batch_norm_legit_no_training_add_relu_18)
        /*0014*/ 	.word	0x00000000


	//----- nvinfo : EIATTR_FRAME_SIZE
	.align		4
.L_5:
        /*0018*/ 	.byte	0x04, 0x11
        /*001a*/ 	.short	(.L_7 - .L_6)
	.align		4
.L_6:
        /*001c*/ 	.word	index@(triton_poi_fused__native_batch_norm_legit_no_training_add_relu_18)
        /*0020*/ 	.word	0x00000000


	//----- nvinfo : EIATTR_MIN_STACK_SIZE
	.align		4
.L_7:
        /*0024*/ 	.byte	0x04, 0x12
        /*0026*/ 	.short	(.L_9 - .L_8)
	.align		4
.L_8:
        /*0028*/ 	.word	index@(triton_poi_fused__native_batch_norm_legit_no_training_add_relu_18)
        /*002c*/ 	.word	0x00000000
.L_9:


//--------------------- .nv.info.triton_poi_fused__native_batch_norm_legit_no_training_add_relu_18 --------------------------
	.section	.nv.info.triton_poi_fused__native_batch_norm_legit_no_training_add_relu_18,"",@"SHT_CUDA_INFO"
	.sectionflags	@""
	.align	4


	//----- nvinfo : EIATTR_CUDA_API_VERSION
	.align		4
        /*0000*/ 	.byte	0x04, 0x37
        /*0002*/ 	.short	(.L_11 - .L_10)
.L_10:
        /*0004*/ 	.word	0x0000007c


	//----- nvinfo : EIATTR_KPARAM_INFO
	.align		4
.L_11:
        /*0008*/ 	.byte	0x04, 0x17
        /*000a*/ 	.short	(.L_13 - .L_12)
.L_12:
        /*000c*/ 	.word	0x00000000
        /*0010*/ 	.short	0x000b
        /*0012*/ 	.short	0x0058
        /*0014*/ 	.byte	0x00, 0xf0, 0x11, 0x00


	//----- nvinfo : EIATTR_KPARAM_INFO
	.align		4
.L_13:
        /*0018*/ 	.byte	0x04, 0x17
        /*001a*/ 	.short	(.L_15 - .L_14)
.L_14:
        /*001c*/ 	.word	0x00000000
        /*0020*/ 	.short	0x000a
        /*0022*/ 	.short	0x0050
        /*0024*/ 	.byte	0x00, 0xf4, 0x21, 0x00


	//----- nvinfo : EIATTR_KPARAM_INFO
	.align		4
.L_15:
        /*0028*/ 	.byte	0x04, 0x17
        /*002a*/ 	.short	(.L_17 - .L_16)
.L_16:
        /*002c*/ 	.word	0x00000000
        /*0030*/ 	.short	0x0009
        /*0032*/ 	.short	0x0048
        /*0034*/ 	.byte	0x00, 0xf4, 0x21, 0x00


	//----- nvinfo : EIATTR_KPARAM_INFO
	.align		4
.L_17:
        /*0038*/ 	.byte	0x04, 0x17
        /*003a*/ 	.short	(.L_19 - .L_18)
.L_18:
        /*003c*/ 	.word	0x00000000
        /*0040*/ 	.short	0x0008
        /*0042*/ 	.short	0x0040
        /*0044*/ 	.byte	0x00, 0xf4, 0x21, 0x00


	//----- nvinfo : EIATTR_KPARAM_INFO
	.align		4
.L_19:
        /*0048*/ 	.byte	0x04, 0x17
        /*004a*/ 	.short	(.L_21 - .L_20)
.L_20:
        /*004c*/ 	.word	0x00000000
        /*0050*/ 	.short	0x0007
        /*0052*/ 	.short	0x0038
        /*0054*/ 	.byte	0x00, 0xf4, 0x21, 0x00


	//----- nvinfo : EIATTR_KPARAM_INFO
	.align		4
.L_21:
        /*0058*/ 	.byte	0x04, 0x17
        /*005a*/ 	.short	(.L_23 - .L_22)
.L_22:
        /*005c*/ 	.word	0x00000000
        /*0060*/ 	.short	0x0006
        /*0062*/ 	.short	0x0030
        /*0064*/ 	.byte	0x00, 0xf4, 0x21, 0x00


	//----- nvinfo : EIATTR_KPARAM_INFO
	.align		4
.L_23:
        /*0068*/ 	.byte	0x04, 0x17
        /*006a*/ 	.short	(.L_25 - .L_24)
.L_24:
        /*006c*/ 	.word	0x00000000
        /*0070*/ 	.short	0x0005
        /*0072*/ 	.short	0x0028
        /*0074*/ 	.byte	0x00, 0xf4, 0x21, 0x00


	//----- nvinfo : EIATTR_KPARAM_INFO
	.align		4
.L_25:
        /*0078*/ 	.byte	0x04, 0x17
        /*007a*/ 	.short	(.L_27 - .L_26)
.L_26:
        /*007c*/ 	.word	0x00000000
        /*0080*/ 	.short	0x0004
        /*0082*/ 	.short	0x0020
        /*0084*/ 	.byte	0x00, 0xf4, 0x21, 0x00


	//----- nvinfo : EIATTR_KPARAM_INFO
	.align		4
.L_27:
        /*0088*/ 	.byte	0x04, 0x17
        /*008a*/ 	.short	(.L_29 - .L_28)
.L_28:
        /*008c*/ 	.word	0x00000000
        /*0090*/ 	.short	0x0003
        /*0092*/ 	.short	0x0018
        /*0094*/ 	.byte	0x00, 0xf4, 0x21, 0x00


	//----- nvinfo : EIATTR_KPARAM_INFO
	.align		4
.L_29:
        /*0098*/ 	.byte	0x04, 0x17
        /*009a*/ 	.short	(.L_31 - .L_30)
.L_30:
        /*009c*/ 	.word	0x00000000
        /*00a0*/ 	.short	0x0002
        /*00a2*/ 	.short	0x0010
        /*00a4*/ 	.byte	0x00, 0xf4, 0x21, 0x00


	//----- nvinfo : EIATTR_KPARAM_INFO
	.align		4
.L_31:
        /*00a8*/ 	.byte	0x04, 0x17
        /*00aa*/ 	.short	(.L_33 - .L_32)
.L_32:
        /*00ac*/ 	.word	0x00000000
        /*00b0*/ 	.short	0x0001
        /*00b2*/ 	.short	0x0008
        /*00b4*/ 	.byte	0x00, 0xf4, 0x21, 0x00


	//----- nvinfo : EIATTR_KPARAM_INFO
	.align		4
.L_33:
        /*00b8*/ 	.byte	0x04, 0x17
        /*00ba*/ 	.short	(.L_35 - .L_34)
.L_34:
        /*00bc*/ 	.word	0x00000000
        /*00c0*/ 	.short	0x0000
        /*00c2*/ 	.short	0x0000
        /*00c4*/ 	.byte	0x00, 0xf4, 0x21, 0x00


	//----- nvinfo : EIATTR_SPARSE_MMA_MASK
	.align		4
.L_35:
        /*00c8*/ 	.byte	0x03, 0x50
        /*00ca*/ 	.short	0x0000


	//----- nvinfo : EIATTR_MAXREG_COUNT
	.align		4
        /*00cc*/ 	.byte	0x03, 0x1b
        /*00ce*/ 	.short	0x00ff


	//----- nvinfo : EIATTR_EXIT_INSTR_OFFSETS
	.align		4
        /*00d0*/ 	.byte	0x04, 0x1c
        /*00d2*/ 	.short	(.L_37 - .L_36)


	//   ....[0]....
.L_36:
        /*00d4*/ 	.word	0x00000680


	//----- nvinfo : EIATTR_REQNTID
	.align		4
.L_37:
        /*00d8*/ 	.byte	0x04, 0x10
        /*00da*/ 	.short	(.L_39 - .L_38)
.L_38:
        /*00dc*/ 	.word	0x00000080
        /*00e0*/ 	.word	0x00000001
        /*00e4*/ 	.word	0x00000001


	//----- nvinfo : EIATTR_CBANK_PARAM_SIZE
	.align		4
.L_39:
        /*00e8*/ 	.byte	0x03, 0x19
        /*00ea*/ 	.short	0x005c


	//----- nvinfo : EIATTR_PARAM_CBANK
	.align		4
        /*00ec*/ 	.byte	0x04, 0x0a
        /*00ee*/ 	.short	(.L_41 - .L_40)
	.align		4
.L_40:
        /*00f0*/ 	.word	index@(.nv.constant0.triton_poi_fused__native_batch_norm_legit_no_training_add_relu_18)
        /*00f4*/ 	.short	0x0210
        /*00f6*/ 	.short	0x005c


	//----- nvinfo : EIATTR_SW_WAR
	.align		4
.L_41:
        /*00f8*/ 	.byte	0x04, 0x36
        /*00fa*/ 	.short	(.L_43 - .L_42)
.L_42:
        /*00fc*/ 	.word	0x00000008
.L_43:


//--------------------- .nv.callgraph             --------------------------
	.section	.nv.callgraph,"",@"SHT_CUDA_CALLGRAPH"
	.align	4
	.sectionentsize	8
	.align		4
        /*0000*/ 	.word	0x00000000
	.align		4
        /*0004*/ 	.word	0xffffffff
	.align		4
        /*0008*/ 	.word	0x00000000
	.align		4
        /*000c*/ 	.word	0xfffffffe
	.align		4
        /*0010*/ 	.word	0x00000000
	.align		4
        /*0014*/ 	.word	0xfffffffd
	.align		4
        /*0018*/ 	.word	0x00000000
	.align		4
        /*001c*/ 	.word	0xfffffffc


//--------------------- .nv.constant4             --------------------------
	.section	.nv.constant4,"a",@progbits
	.align	8
	.align		8
.nv.constant4:
        /*0000*/ 	.dword	_$_str
	.align		8
        /*0008*/ 	.dword	_$_str_$_2


//--------------------- .text.triton_poi_fused__native_batch_norm_legit_no_training_add_relu_18 --------------------------
	.section	.text.triton_poi_fused__native_batch_norm_legit_no_training_add_relu_18,"ax",@progbits
	.align	128
        .global         triton_poi_fused__native_batch_norm_legit_no_training_add_relu_18
        .type           triton_poi_fused__native_batch_norm_legit_no_training_add_relu_18,@function
        .size           triton_poi_fused__native_batch_norm_legit_no_training_add_relu_18,(.L_x_1 - triton_poi_fused__native_batch_norm_legit_no_training_add_relu_18)
        .other          triton_poi_fused__native_batch_norm_legit_no_training_add_relu_18,@"STO_CUDA_ENTRY STV_DEFAULT"
triton_poi_fused__native_batch_norm_legit_no_training_add_relu_18:
.text.triton_poi_fused__native_batch_norm_legit_no_training_add_relu_18:
[----:B------:R-:W-:Y:S01]  /*0000*/  LDC R1, c[0x0][0x28] ;  /* 0x00000a00ff017b82 */ /* 0x000fe20000000800 */
[----:B------:R-:W1:Y:S07]  /*0010*/  S2R R0, SR_TID.X ;  /* 0x0000000000007919 */ /* 0x000e6e0000002100 */
[----:B------:R-:W2:Y:S01]  /*0020*/  LDC.64 R6, c[0x0][0x228] ;  /* 0x00008a00ff067b82 */ /* 0x000ea20000000a00 */
[----:B------:R-:W-:Y:S01]  /*0030*/  ULDC.64 UR4, c[0x0][0x208] ;  /* 0x0000820000047ab9 */ /* 0x000fe20000000a00 */
[----:B------:R-:W3:Y:S06]  /*0040*/  S2R R5, SR_CTAID.X ;  /* 0x0000000000057919 */ /* 0x000eec0000002500 */
[----:B------:R-:W4:Y:S08]  /*0050*/  LDC.64 R12, c[0x0][0x218] ;  /* 0x00008600ff0c7b82 */ /* 0x000f300000000a00 */
[----:B------:R-:W5:Y:S08]  /*0060*/  LDC.64 R14, c[0x0][0x240] ;  /* 0x00009000ff0e7b82 */ /* 0x000f700000000a00 */
[----:B------:R-:W4:Y:S01]  /*0070*/  LDC.64 R16, c[0x0][0x220] ;  /* 0x00008800ff107b82 */ /* 0x000f220000000a00 */
[----:B-1----:R-:W-:-:S07]  /*0080*/  SHF.L.U32 R0, R0, 0x1, RZ ;  /* 0x0000000100007819 */ /* 0x002fce00000006ff */
[----:B------:R-:W1:Y:S01]  /*0090*/  LDC.64 R18, c[0x0][0x248] ;  /* 0x00009200ff127b82 */ /* 0x000e620000000a00 */
[----:B---3--:R-:W-:Y:S02]  /*00a0*/  SHF.R.S32.HI R3, RZ, 0x17, R5 ;  /* 0x00000017ff037819 */ /* 0x008fe40000011405 */
[----:B------:R-:W-:Y:S02]  /*00b0*/  LOP3.LUT R0, R0, 0xfe, RZ, 0xc0, !PT ;  /* 0x000000fe00007812 */ /* 0x000fe400078ec0ff */
[----:B------:R-:W-:-:S03]  /*00c0*/  SGXT R3, R3, 0x1 ;  /* 0x000000010303781a */ /* 0x000fc60000000200 */
[----:B------:R-:W3:Y:S01]  /*00d0*/  LDC.64 R8, c[0x0][0x238] ;  /* 0x00008e00ff087b82 */ /* 0x000ee20000000a00 */
[----:B------:R-:W-:-:S04]  /*00e0*/  LEA R0, R5, R0, 0x8 ;  /* 0x0000000005007211 */ /* 0x000fc800078e40ff */
[----:B------:R-:W-:-:S03]  /*00f0*/  LEA.HI R4, R3, R0, RZ, 0x7 ;  /* 0x0000000003047211 */ /* 0x000fc600078f38ff */
[----:B------:R-:W1:Y:S01]  /*0100*/  LDC.64 R2, c[0x0][0x250] ;  /* 0x00009400ff027b82 */ /* 0x000e620000000a00 */
[----:B------:R-:W-:-:S04]  /*0110*/  LOP3.LUT R21, R4, 0xffffff80, RZ, 0xc0, !PT ;  /* 0xffffff8004157812 */ /* 0x000fc800078ec0ff */
[----:B------:R-:W-:-:S03]  /*0120*/  IADD3 R21, R0, -R21, RZ ;  /* 0x8000001500157210 */ /* 0x000fc60007ffe0ff */
[----:B------:R-:W3:Y:S02]  /*0130*/  LDC.64 R22, c[0x0][0x230] ;  /* 0x00008c00ff167b82 */ /* 0x000ee40000000a00 */
[----:B--2---:R-:W-:-:S06]  /*0140*/  IMAD.WIDE R6, R21, 0x4, R6 ;  /* 0x0000000415067825 */ /* 0x004fcc00078e0206 */
[----:B------:R-:W2:Y:S01]  /*0150*/  LDG.E.EL.64 R6, desc[UR4][R6.64] ;  /* 0x0000000406067981 */ /* 0x000ea2000c2e1b00 */
[----:B------:R-:W3:Y:S01]  /*0160*/  LDC.64 R10, c[0x0][0x258] ;  /* 0x00009600ff0a7b82 */ /* 0x000ee20000000a00 */
[----:B01----:R-:W-:-:S07]  /*0170*/  IMAD.WIDE R2, R21, 0x4, R2 ;  /* 0x0000000415027825 */ /* 0x003fce00078e0202 */
[----:B------:R-:W0:Y:S01]  /*0180*/  LDC.64 R4, c[0x0][0x260] ;  /* 0x00009800ff047b82 */ /* 0x000e220000000a00 */
[----:B------:R-:W2:Y:S01]  /*0190*/  LDG.E.EL.64 R2, desc[UR4][R2.64] ;  /* 0x0000000402027981 */ /* 0x000ea2000c2e1b00 */
[----:B----4-:R-:W-:-:S04]  /*01a0*/  IMAD.WIDE R12, R0, 0x4, R12 ;  /* 0x00000004000c7825 */ /* 0x010fc800078e020c */
[----:B-----5:R-:W-:Y:S02]  /*01b0*/  IMAD.WIDE R14, R0, 0x4, R14 ;  /* 0x00000004000e7825 */ /* 0x020fe400078e020e */
[----:B------:R-:W4:Y:S02]  /*01c0*/  LDG.E.64 R12, desc[UR4][R12.64] ;  /* 0x000000040c0c7981 */ /* 0x000f24000c1e1b00 */
[C---:B------:R-:W-:Y:S02]  /*01d0*/  IMAD.WIDE R16, R21.reuse, 0x4, R16 ;  /* 0x0000000415107825 */ /* 0x040fe400078e0210 */
[----:B------:R-:W5:Y:S02]  /*01e0*/  LDG.E.64 R14, desc[UR4][R14.64] ;  /* 0x000000040e0e7981 */ /* 0x000f64000c1e1b00 */
[C---:B------:R-:W-:Y:S02]  /*01f0*/  IMAD.WIDE R18, R21.reuse, 0x4, R18 ;  /* 0x0000000415127825 */ /* 0x040fe400078e0212 */
[----:B------:R-:W4:Y:S02]  /*0200*/  LDG.E.EL.64 R16, desc[UR4][R16.64] ;  /* 0x0000000410107981 */ /* 0x000f24000c2e1b00 */
[----:B---3--:R-:W-:-:S02]  /*0210*/  IMAD.WIDE R24, R21, 0x4, R8 ;  /* 0x0000000415187825 */ /* 0x008fc400078e0208 */
[----:B------:R-:W5:Y:S02]  /*0220*/  LDG.E.EL.64 R18, desc[UR4][R18.64] ;  /* 0x0000000412127981 */ /* 0x000f64000c2e1b00 */
[----:B------:R-:W-:-:S04]  /*0230*/  IMAD.WIDE R22, R21, 0x4, R22 ;  /* 0x0000000415167825 */ /* 0x000fc800078e0216 */
[C---:B------:R-:W-:Y:S02]  /*0240*/  IMAD.WIDE R10, R21.reuse, 0x4, R10 ;  /* 0x00000004150a7825 */ /* 0x040fe400078e020a */
[----:B------:R-:W3:Y:S02]  /*0250*/  LDG.E.EL.64 R22, desc[UR4][R22.64] ;  /* 0x0000000416167981 */ /* 0x000ee4000c2e1b00 */
[----:B0-----:R-:W-:Y:S02]  /*0260*/  IMAD.WIDE R8, R21, 0x4, R4 ;  /* 0x0000000415087825 */ /* 0x001fe400078e0204 */
[----:B------:R0:W3:Y:S04]  /*0270*/  LDG.E.EL.64 R4, desc[UR4][R24.64] ;  /* 0x0000000418047981 */ /* 0x0000e8000c2e1b00 */
[----:B------:R-:W3:Y:S04]  /*0280*/  LDG.E.EL.64 R10, desc[UR4][R10.64] ;  /* 0x000000040a0a7981 */ /* 0x000ee8000c2e1b00 */
[----:B------:R-:W3:Y:S01]  /*0290*/  LDG.E.EL.64 R8, desc[UR4][R8.64] ;  /* 0x0000000408087981 */ /* 0x000ee2000c2e1b00 */
[----:B--2---:R-:W-:Y:S01]  /*02a0*/  FADD R6, R6, 9.9999997473787516356e-06 ;  /* 0x3727c5ac06067421 */ /* 0x004fe20000000000 */
[----:B------:R-:W-:-:S05]  /*02b0*/  FADD R7, R7, 9.9999997473787516356e-06 ;  /* 0x3727c5ac07077421 */ /* 0x000fca0000000000 */
[----:B------:R-:W1:Y:S01]  /*02c0*/  MUFU.SQRT R6, R6 ;  /* 0x0000000600067308 */ /* 0x000e620000002000 */
[----:B------:R-:W-:Y:S01]  /*02d0*/  FADD R20, R2, 9.9999997473787516356e-06 ;  /* 0x3727c5ac02147421 */ /* 0x000fe20000000000 */
[----:B------:R-:W-:-:S06]  /*02e0*/  FADD R3, R3, 9.9999997473787516356e-06 ;  /* 0x3727c5ac03037421 */ /* 0x000fcc0000000000 */
[----:B------:R-:W2:Y:S08]  /*02f0*/  MUFU.SQRT R21, R7 ;  /* 0x0000000700157308 */ /* 0x000eb00000002000 */
[----:B------:R-:W4:Y:S01]  /*0300*/  MUFU.SQRT R26, R20 ;  /* 0x00000014001a7308 */ /* 0x000f220000002000 */
[----:B-1----:R-:W-:-:S07]  /*0310*/  FSETP.GT.AND P6, PT, R6, 8.50705917302346158658e+37, PT ;  /* 0x7e8000000600780b */ /* 0x002fce0003fc4000 */
[----:B0-----:R-:W0:Y:S01]  /*0320*/  MUFU.SQRT R25, R3 ;  /* 0x0000000300197308 */ /* 0x001e220000002000 */
[----:B------:R-:W-:Y:S01]  /*0330*/  HFMA2.MMA R2, -RZ, RZ, 1.625, 0 ;  /* 0x3e800000ff027435 */ /* 0x000fe200000001ff */
[----:B------:R-:W-:Y:S02]  /*0340*/  FSETP.GEU.AND P5, PT, R6, 1.175494350822287508e-38, PT ;  /* 0x008000000600780b */ /* 0x000fe40003fae000 */
[C---:B--2---:R-:W-:Y:S02]  /*0350*/  FSETP.GT.AND P4, PT, R21.reuse, 8.50705917302346158658e+37, PT ;  /* 0x7e8000001500780b */ /* 0x044fe40003f84000 */
[C---:B----4-:R-:W-:Y:S02]  /*0360*/  FSETP.GT.AND P3, PT, R26.reuse, 8.50705917302346158658e+37, PT ;  /* 0x7e8000001a00780b */ /* 0x050fe40003f64000 */
[----:B------:R-:W-:Y:S01]  /*0370*/  FSETP.GEU.AND P0, PT, R26, 1.175494350822287508e-38, PT ;  /* 0x008000001a00780b */ /* 0x000fe20003f0e000 */
[----:B------:R-:W-:Y:S01]  /*0380*/  @P6 FMUL R6, R6, 0.25 ;  /* 0x3e80000006066820 */ /* 0x000fe20000400000 */
[----:B------:R-:W-:-:S02]  /*0390*/  FSETP.GEU.AND P2, PT, R21, 1.175494350822287508e-38, PT ;  /* 0x008000001500780b */ /* 0x000fc40003f4e000 */
[C---:B0-----:R-:W-:Y:S02]  /*03a0*/  FSETP.GT.AND P1, PT, R25.reuse, 8.50705917302346158658e+37, PT ;  /* 0x7e8000001900780b */ /* 0x041fe40003f24000 */
[----:B------:R-:W-:Y:S02]  /*03b0*/  FSEL R3, R2, 1, P6 ;  /* 0x3f80000002037808 */ /* 0x000fe40003000000 */
[----:B------:R-:W-:Y:S01]  /*03c0*/  FSETP.GEU.AND P6, PT, R25, 1.175494350822287508e-38, PT ;  /* 0x008000001900780b */ /* 0x000fe20003fce000 */
[----:B------:R-:W-:Y:S02]  /*03d0*/  @!P5 FMUL R6, R6, 16777216 ;  /* 0x4b8000000606d820 */ /* 0x000fe40000400000 */
[----:B------:R-:W-:Y:S01]  /*03e0*/  @P3 FMUL R26, R26, 0.25 ;  /* 0x3e8000001a1a3820 */ /* 0x000fe20000400000 */
[----:B------:R-:W-:Y:S01]  /*03f0*/  @P4 FMUL R21, R21, 0.25 ;  /* 0x3e80000015154820 */ /* 0x000fe20000400000 */
[----:B------:R-:W0:Y:S02]  /*0400*/  MUFU.RCP R20, R6 ;  /* 0x0000000600147308 */ /* 0x000e240000001000 */
[----:B------:R-:W-:Y:S01]  /*0410*/  @!P0 FMUL R26, R26, 16777216 ;  /* 0x4b8000001a1a8820 */ /* 0x000fe20000400000 */
[----:B------:R-:W-:Y:S01]  /*0420*/  @!P2 FMUL R21, R21, 16777216 ;  /* 0x4b8000001515a820 */ /* 0x000fe20000400000 */
[----:B------:R-:W-:-:S04]  /*0430*/  @P1 FMUL R25, R25, 0.25 ;  /* 0x3e80000019191820 */ /* 0x000fc80000400000 */
[----:B------:R-:W-:Y:S01]  /*0440*/  @!P6 FMUL R25, R25, 16777216 ;  /* 0x4b8000001919e820 */ /* 0x000fe20000400000 */
[----:B------:R-:W1:Y:S01]  /*0450*/  MUFU.RCP R7, R26 ;  /* 0x0000001a00077308 */ /* 0x000e620000001000 */
[----:B------:R-:W-:Y:S01]  /*0460*/  @!P5 FMUL R3, R3, 16777216 ;  /* 0x4b8000000303d820 */ /* 0x000fe20000400000 */
[----:B------:R-:W-:-:S06]  /*0470*/  FSEL R28, R2, 1, P3 ;  /* 0x3f800000021c7808 */ /* 0x000fcc0001800000 */
[----:B------:R-:W2:Y:S01]  /*0480*/  MUFU.RCP R21, R21 ;  /* 0x0000001500157308 */ /* 0x000ea20000001000 */
[----:B------:R-:W-:-:S07]  /*0490*/  FSEL R24, R2, 1, P4 ;  /* 0x3f80000002187808 */ /* 0x000fce0002000000 */
[----:B------:R-:W4:Y:S01]  /*04a0*/  MUFU.RCP R6, R25 ;  /* 0x0000001900067308 */ /* 0x000f220000001000 */
[----:B------:R-:W-:Y:S01]  /*04b0*/  FSEL R27, R2, 1, P1 ;  /* 0x3f800000021b7808 */ /* 0x000fe20000800000 */
[----:B0-----:R-:W-:Y:S01]  /*04c0*/  FMUL R20, R20, R3 ;  /* 0x0000000314147220 */ /* 0x001fe20000400000 */
[----:B------:R-:W-:Y:S01]  /*04d0*/  @!P0 FMUL R28, R28, 16777216 ;  /* 0x4b8000001c1c8820 */ /* 0x000fe20000400000 */
[----:B------:R-:W0:Y:S01]  /*04e0*/  LDC.64 R2, c[0x0][0x210] ;  /* 0x00008400ff027b82 */ /* 0x000e220000000a00 */
[----:B------:R-:W-:Y:S01]  /*04f0*/  @!P2 FMUL R24, R24, 16777216 ;  /* 0x4b8000001818a820 */ /* 0x000fe20000400000 */
[----:B------:R-:W-:Y:S01]  /*0500*/  @!P6 FMUL R27, R27, 16777216 ;  /* 0x4b8000001b1be820 */ /* 0x000fe20000400000 */
[----:B-1----:R-:W-:Y:S01]  /*0510*/  FMUL R7, R7, R28 ;  /* 0x0000001c07077220 */ /* 0x002fe20000400000 */
[----:B------:R-:W-:Y:S01]  /*0520*/  FADD R29, R12, -R16 ;  /* 0x800000100c1d7221 */ /* 0x000fe20000000000 */
[----:B-----5:R-:W-:Y:S01]  /*0530*/  FADD R14, R14, -R18 ;  /* 0x800000120e0e7221 */ /* 0x020fe20000000000 */
[----:B--2---:R-:W-:Y:S01]  /*0540*/  FMUL R21, R21, R24 ;  /* 0x0000001815157220 */ /* 0x004fe20000400000 */
[----:B------:R-:W-:Y:S01]  /*0550*/  FADD R12, R13, -R17 ;  /* 0x800000110d0c7221 */ /* 0x000fe20000000000 */
[----:B------:R-:W-:Y:S01]  /*0560*/  FADD R15, R15, -R19 ;  /* 0x800000130f0f7221 */ /* 0x000fe20000000000 */
[----:B------:R-:W-:Y:S01]  /*0570*/  FMUL R29, R20, R29 ;  /* 0x0000001d141d7220 */ /* 0x000fe20000400000 */
[----:B------:R-:W-:Y:S01]  /*0580*/  FMUL R7, R7, R14 ;  /* 0x0000000e07077220 */ /* 0x000fe20000400000 */
[----:B----4-:R-:W-:Y:S01]  /*0590*/  FMUL R6, R6, R27 ;  /* 0x0000001b06067220 */ /* 0x010fe20000400000 */
[----:B------:R-:W-:Y:S01]  /*05a0*/  FMUL R12, R21, R12 ;  /* 0x0000000c150c7220 */ /* 0x000fe20000400000 */
[----:B---3--:R-:W-:Y:S01]  /*05b0*/  FFMA R4, R22, R29, R4 ;  /* 0x0000001d16047223 */ /* 0x008fe20000000004 */
[----:B------:R-:W-:Y:S01]  /*05c0*/  FFMA R7, R10, R7, R8 ;  /* 0x000000070a077223 */ /* 0x000fe20000000008 */
[----:B------:R-:W-:Y:S01]  /*05d0*/  FMUL R6, R6, R15 ;  /* 0x0000000f06067220 */ /* 0x000fe20000400000 */
[----:B------:R-:W-:-:S03]  /*05e0*/  FFMA R5, R23, R12, R5 ;  /* 0x0000000c17057223 */ /* 0x000fc60000000005 */
[----:B------:R-:W-:Y:S01]  /*05f0*/  FFMA R6, R11, R6, R9 ;  /* 0x000000060b067223 */ /* 0x000fe20000000009 */
[C---:B------:R-:W-:Y:S01]  /*0600*/  FSETP.GEU.AND P0, PT, R4.reuse, -R7, PT ;  /* 0x800000070400720b */ /* 0x040fe20003f0e000 */
[----:B------:R-:W-:Y:S02]  /*0610*/  FADD R4, R4, R7 ;  /* 0x0000000704047221 */ /* 0x000fe40000000000 */
[C---:B------:R-:W-:Y:S01]  /*0620*/  FADD R7, R5.reuse, R6 ;  /* 0x0000000605077221 */ /* 0x040fe20000000000 */
[----:B------:R-:W-:Y:S01]  /*0630*/  FSETP.GEU.AND P1, PT, R5, -R6, PT ;  /* 0x800000060500720b */ /* 0x000fe20003f2e000 */
[----:B0-----:R-:W-:Y:S01]  /*0640*/  IMAD.WIDE R2, R0, 0x4, R2 ;  /* 0x0000000400027825 */ /* 0x001fe200078e0202 */
[----:B------:R-:W-:Y:S02]  /*0650*/  FSEL R4, R4, RZ, P0 ;  /* 0x000000ff04047208 */ /* 0x000fe40000000000 */
[----:B------:R-:W-:-:S05]  /*0660*/  FSEL R5, R7, RZ, P1 ;  /* 0x000000ff07057208 */ /* 0x000fca0000800000 */
[----:B------:R-:W-:Y:S01]  /*0670*/  STG.E.64 desc[UR4][R2.64], R4 ;  /* 0x0000000402007986 */ /* 0x000fe2000c101b04 */
[----:B------:R-:W-:Y:S05]  /*0680*/  EXIT ;  /* 0x000000000000794d */ /* 0x000fea0003800000 */
.L_x_0:
[----:B------:R-:W-:-:S00]  /*0690*/  BRA `(.L_x_0) ;  /* 0xfffffffc00fc7947 */ /* 0x000fc0000383ffff */
[----:B------:R-:W-:-:S00]  /*06a0*/  NOP ;  /* 0x0000000000007918 */ /* 0x000fc00000000000 */
        /* <DEDUP_REMOVED lines=13> */
.L_x_1:


//--------------------- .nv.global.init           --------------------------
	.section	.nv.global.init,"aw",@progbits
.nv.global.init:
	.type		_$_str,@object
	.size		_$_str,(_$_str_$_2 - _$_str)
_$_str:
        /*0000*/ 	.byte	0x5f, 0x5f, 0x43, 0x55, 0x44, 0x41, 0x5f, 0x46, 0x54, 0x5a, 0x00
	.type		_$_str_$_2,@object
	.size		_$_str_$_2,(.L_1 - _$_str_$_2)
_$_str_$_2:
        /*000b*/ 	.byte	0x5f, 0x5f, 0x43, 0x55, 0x44, 0x41, 0x5f, 0x50, 0x52, 0x45, 0x43, 0x5f, 0x53, 0x51, 0x52, 0x54
        /*001b*/ 	.byte	0x00
.L_1:


//--------------------- .nv.constant0.triton_poi_fused__native_batch_norm_legit_no_training_add_relu_18 --------------------------
	.section	.nv.constant0.triton_poi_fused__native_batch_norm_legit_no_training_add_relu_18,"a",@progbits
	.sectionflags	@""
	.align	4
.nv.constant0.triton_poi_fused__native_batch_norm_legit_no_training_add_relu_18:
	.zero		620
